	.headerflags	@"EF_CUDA_TEXMODE_UNIFIED EF_CUDA_64BIT_ADDRESS EF_CUDA_ACCELERATORS EF_CUDA_SM90 EF_CUDA_VIRTUAL_SM(EF_CUDA_SM90)"
	.elftype	@"ET_EXEC"


//--------------------- .nv.info                  --------------------------
	.section	.nv.info,"",@"SHT_CUDA_INFO"
	.align	4


	//----- nvinfo : EIATTR_REGCOUNT
	.align		4
        /*0000*/ 	.byte	0x04, 0x2f
        /*0002*/ 	.short	(.L_1 - .L_0)
	.align		4
.L_0:
        /*0004*/ 	.word	index@(triton_poi_fused_mul_0)
        /*0008*/ 	.word	0x0000000e


	//----- nvinfo : EIATTR_MIN_STACK_SIZE
	.align		4
.L_1:
        /*000c*/ 	.byte	0x04, 0x12
        /*000e*/ 	.short	(.L_3 - .L_2)
	.align		4
.L_2:
        /*0010*/ 	.word	index@(triton_poi_fused_mul_0)
        /*0014*/ 	.word	0x00000000


	//----- nvinfo : EIATTR_FRAME_SIZE
	.align		4
.L_3:
        /*0018*/ 	.byte	0x04, 0x11
        /*001a*/ 	.short	(.L_5 - .L_4)
	.align		4
.L_4:
        /*001c*/ 	.word	index@(triton_poi_fused_mul_0)
        /*0020*/ 	.word	0x00000000


	//----- nvinfo : EIATTR_MIN_STACK_SIZE
	.align		4
.L_5:
        /*0024*/ 	.byte	0x04, 0x12
        /*0026*/ 	.short	(.L_7 - .L_6)
	.align		4
.L_6:
        /*0028*/ 	.word	index@(triton_poi_fused_mul_0)
        /*002c*/ 	.word	0x00000000
.L_7:


//--------------------- .nv.info.triton_poi_fused_mul_0 --------------------------
	.section	.nv.info.triton_poi_fused_mul_0,"",@"SHT_CUDA_INFO"
	.sectionflags	@""
	.align	4


	//----- nvinfo : EIATTR_CUDA_API_VERSION
	.align		4
        /*0000*/ 	.byte	0x04, 0x37
        /*0002*/ 	.short	(.L_9 - .L_8)
.L_8:
        /*0004*/ 	.word	0x0000007c


	//----- nvinfo : EIATTR_KPARAM_INFO
	.align		4
.L_9:
        /*0008*/ 	.byte	0x04, 0x17
        /*000a*/ 	.short	(.L_11 - .L_10)
.L_10:
        /*000c*/ 	.word	0x00000000
        /*0010*/ 	.short	0x0003
        /*0012*/ 	.short	0x0018
        /*0014*/ 	.byte	0x00, 0xf0, 0x11, 0x00


	//----- nvinfo : EIATTR_KPARAM_INFO
	.align		4
.L_11:
        /*0018*/ 	.byte	0x04, 0x17
        /*001a*/ 	.short	(.L_13 - .L_12)
.L_12:
        /*001c*/ 	.word	0x00000000
        /*0020*/ 	.short	0x0002
        /*0022*/ 	.short	0x0010
        /*0024*/ 	.byte	0x00, 0xf4, 0x21, 0x00


	//----- nvinfo : EIATTR_KPARAM_INFO
	.align		4
.L_13:
        /*0028*/ 	.byte	0x04, 0x17
        /*002a*/ 	.short	(.L_15 - .L_14)
.L_14:
        /*002c*/ 	.word	0x00000000
        /*0030*/ 	.short	0x0001
        /*0032*/ 	.short	0x0008
        /*0034*/ 	.byte	0x00, 0xf4, 0x21, 0x00


	//----- nvinfo : EIATTR_KPARAM_INFO
	.align		4
.L_15:
        /*0038*/ 	.byte	0x04, 0x17
        /*003a*/ 	.short	(.L_17 - .L_16)
.L_16:
        /*003c*/ 	.word	0x00000000
        /*0040*/ 	.short	0x0000
        /*0042*/ 	.short	0x0000
        /*0044*/ 	.byte	0x00, 0xf4, 0x21, 0x00


	//----- nvinfo : EIATTR_SPARSE_MMA_MASK
	.align		4
.L_17:
        /*0048*/ 	.byte	0x03, 0x50
        /*004a*/ 	.short	0x0000


	//----- nvinfo : EIATTR_MAXREG_COUNT
	.align		4
        /*004c*/ 	.byte	0x03, 0x1b
        /*004e*/ 	.short	0x00ff


	//----- nvinfo : EIATTR_EXIT_INSTR_OFFSETS
	.align		4
        /*0050*/ 	.byte	0x04, 0x1c
        /*0052*/ 	.short	(.L_19 - .L_18)


	//   ....[0]....
.L_18:
        /*0054*/ 	.word	0x00000170


	//   ....[1]....
        /*0058*/ 	.word	0x00000190


	//----- nvinfo : EIATTR_REQNTID
	.align		4
.L_19:
        /*005c*/ 	.byte	0x04, 0x10
        /*005e*/ 	.short	(.L_21 - .L_20)
.L_20:
        /*0060*/ 	.word	0x00000080
        /*0064*/ 	.word	0x00000001
        /*0068*/ 	.word	0x00000001


	//----- nvinfo : EIATTR_CBANK_PARAM_SIZE
	.align		4
.L_21:
        /*006c*/ 	.byte	0x03, 0x19
        /*006e*/ 	.short	0x001c


	//----- nvinfo : EIATTR_PARAM_CBANK
	.align		4
        /*0070*/ 	.byte	0x04, 0x0a
        /*0072*/ 	.short	(.L_23 - .L_22)
	.align		4
.L_22:
        /*0074*/ 	.word	index@(.nv.constant0.triton_poi_fused_mul_0)
        /*0078*/ 	.short	0x0210
        /*007a*/ 	.short	0x001c


	//----- nvinfo : EIATTR_SW_WAR
	.align		4
.L_23:
        /*007c*/ 	.byte	0x04, 0x36
        /*007e*/ 	.short	(.L_25 - .L_24)
.L_24:
        /*0080*/ 	.word	0x00000008
.L_25:


//--------------------- .nv.callgraph             --------------------------
	.section	.nv.callgraph,"",@"SHT_CUDA_CALLGRAPH"
	.align	4
	.sectionentsize	8
	.align		4
        /*0000*/ 	.word	0x00000000
	.align		4
        /*0004*/ 	.word	0xffffffff
	.align		4
        /*0008*/ 	.word	0x00000000
	.align		4
        /*000c*/ 	.word	0xfffffffe
	.align		4
        /*0010*/ 	.word	0x00000000
	.align		4
        /*0014*/ 	.word	0xfffffffd
	.align		4
        /*0018*/ 	.word	0x00000000
	.align		4
        /*001c*/ 	.word	0xfffffffc


//--------------------- .text.triton_poi_fused_mul_0 --------------------------
	.section	.text.triton_poi_fused_mul_0,"ax",@progbits
	.align	128
        .global         triton_poi_fused_mul_0
        .type           triton_poi_fused_mul_0,@function
        .size           triton_poi_fused_mul_0,(.L_x_1 - triton_poi_fused_mul_0)
        .other          triton_poi_fused_mul_0,@"STO_CUDA_ENTRY STV_DEFAULT"
triton_poi_fused_mul_0:
.text.triton_poi_fused_mul_0:
[----:B------:R-:W0:Y:S02]  /*0000*/  LDC R1, c[0x0][0x28] ;  /* 0x00000a00ff017b82 */ /* 0x000e240000000800 */
[----:B------:R-:W1:Y:S01]  /*0010*/  S2R R0, SR_TID.X ;  /* 0x0000000000007919 */ /* 0x000e620000002100 */
[----:B------:R-:W2:Y:S01]  /*0020*/  LDC.64 R4, c[0x0][0x218] ;  /* 0x00008600ff047b82 */ /* 0x000ea20000000a00 */
[----:B------:R-:W-:Y:S01]  /*0030*/  IMAD.MOV.U32 R11, RZ, RZ, RZ ;  /* 0x000000ffff0b7224 */ /* 0x000fe200078e00ff */
[----:B------:R-:W-:Y:S01]  /*0040*/  ULDC.64 UR4, c[0x0][0x208] ;  /* 0x0000820000047ab9 */ /* 0x000fe20000000a00 */
[----:B------:R-:W3:Y:S05]  /*0050*/  S2R R9, SR_CTAID.X ;  /* 0x0000000000097919 */ /* 0x000eea0000002500 */
[----:B------:R-:W4:Y:S01]  /*0060*/  LDC.64 R2, c[0x0][0x210] ;  /* 0x00008400ff027b82 */ /* 0x000f220000000a00 */
[----:B-1----:R-:W-:-:S02]  /*0070*/  LOP3.LUT R0, R0, 0x7f, RZ, 0xc0, !PT ;  /* 0x0000007f00007812 */ /* 0x002fc400078ec0ff */
[----:B---3--:R-:W-:-:S03]  /*0080*/  SHF.R.S32.HI R6, RZ, 0x18, R9 ;  /* 0x00000018ff067819 */ /* 0x008fc60000011409 */
[----:B------:R-:W-:Y:S01]  /*0090*/  IMAD R9, R9, 0x80, R0 ;  /* 0x0000008009097824 */ /* 0x000fe200078e0200 */
[----:B------:R-:W-:-:S03]  /*00a0*/  SGXT R0, R6, 0x1 ;  /* 0x000000010600781a */ /* 0x000fc60000000200 */
[C---:B----4-:R-:W-:Y:S01]  /*00b0*/  IMAD.WIDE R2, R9.reuse, 0x4, R2 ;  /* 0x0000000409027825 */ /* 0x050fe200078e0202 */
[----:B------:R-:W-:Y:S02]  /*00c0*/  ISETP.GE.AND P0, PT, R9, 0x100, PT ;  /* 0x000001000900780c */ /* 0x000fe40003f06270 */
[----:B------:R-:W-:-:S04]  /*00d0*/  LEA.HI R0, R0, R9, RZ, 0x2 ;  /* 0x0000000900007211 */ /* 0x000fc800078f10ff */
[----:B------:R-:W-:-:S05]  /*00e0*/  LOP3.LUT R0, R0, 0xfffffffc, RZ, 0xc0, !PT ;  /* 0xfffffffc00007812 */ /* 0x000fca00078ec0ff */
[----:B------:R-:W-:Y:S01]  /*00f0*/  IMAD.IADD R7, R9, 0x1, -R0 ;  /* 0x0000000109077824 */ /* 0x000fe200078e0a00 */
[----:B------:R-:W-:-:S03]  /*0100*/  HFMA2.MMA R0, -RZ, RZ, 0, 0 ;  /* 0x00000000ff007435 */ /* 0x000fc600000001ff */
[----:B--2---:R-:W-:Y:S02]  /*0110*/  IMAD.WIDE R4, R7, 0x4, R4 ;  /* 0x0000000407047825 */ /* 0x004fe400078e0204 */
[----:B------:R-:W1:Y:S03]  /*0120*/  LDC.64 R6, c[0x0][0x220] ;  /* 0x00008800ff067b82 */ /* 0x000e660000000a00 */
[----:B------:R-:W2:Y:S04]  /*0130*/  @!P0 LDG.E.EL R11, desc[UR4][R4.64] ;  /* 0x00000004040b8981 */ /* 0x000ea8000c2e1900 */
[----:B------:R-:W2:Y:S01]  /*0140*/  @!P0 LDG.E R0, desc[UR4][R2.64] ;  /* 0x0000000402008981 */ /* 0x000ea2000c1e1900 */
[----:B-1----:R-:W-:-:S04]  /*0150*/  IMAD.WIDE R6, R9, 0x4, R6 ;  /* 0x0000000409067825 */ /* 0x002fc800078e0206 */
[----:B--2---:R-:W-:Y:S01]  /*0160*/  FMUL R11, R11, R0 ;  /* 0x000000000b0b7220 */ /* 0x004fe20000400000 */
[----:B------:R-:W-:Y:S06]  /*0170*/  @P0 EXIT ;  /* 0x000000000000094d */ /* 0x000fec0003800000 */
[----:B------:R-:W-:Y:S01]  /*0180*/  STG.E desc[UR4][R6.64], R11 ;  /* 0x0000000b06007986 */ /* 0x000fe2000c101904 */
[----:B------:R-:W-:Y:S05]  /*0190*/  EXIT ;  /* 0x000000000000794d */ /* 0x000fea0003800000 */
.L_x_0:
[----:B------:R-:W-:-:S00]  /*01a0*/  BRA `(.L_x_0) ;  /* 0xfffffffc00fc7947 */ /* 0x000fc0000383ffff */
[----:B------:R-:W-:-:S00]  /*01b0*/  NOP ;  /* 0x0000000000007918 */ /* 0x000fc00000000000 */
        /* <DEDUP_REMOVED lines=12> */
.L_x_1:


//--------------------- .nv.constant0.triton_poi_fused_mul_0 --------------------------
	.section	.nv.constant0.triton_poi_fused_mul_0,"a",@progbits
	.sectionflags	@""
	.align	4
.nv.constant0.triton_poi_fused_mul_0:
	.zero		556
